	.headerflags	@"EF_CUDA_TEXMODE_UNIFIED EF_CUDA_64BIT_ADDRESS EF_CUDA_ACCELERATORS EF_CUDA_SM90 EF_CUDA_VIRTUAL_SM(EF_CUDA_SM90)"
	.elftype	@"ET_EXEC"


//--------------------- .nv.info                  --------------------------
	.section	.nv.info,"",@"SHT_CUDA_INFO"
	.align	4


	//----- nvinfo : EIATTR_REGCOUNT
	.align		4
        /*0000*/ 	.byte	0x04, 0x2f
        /*0002*/ 	.short	(.L_3 - .L_2)
	.align		4
.L_2:
        /*0004*/ 	.word	index@(triton_poi_fused__native_batch_norm_legit_no_training_add_relu_13)
        /*0008*/ 	.word	0x0000001a


	//----- nvinfo : EIATTR_MIN_STACK_SIZE
	.align		4
.L_3:
        /*000c*/ 	.byte	0x04, 0x12
        /*000e*/ 	.short	(.L_5 - .L_4)
	.align		4
.L_4:
        /*0010*/ 	.word	index@(triton_poi_fused__native_batch_norm_legit_no_training_add_relu_13)
        /*0014*/ 	.word	0x00000000


	//----- nvinfo : EIATTR_FRAME_SIZE
	.align		4
.L_5:
        /*0018*/ 	.byte	0x04, 0x11
        /*001a*/ 	.short	(.L_7 - .L_6)
	.align		4
.L_6:
        /*001c*/ 	.word	index@(triton_poi_fused__native_batch_norm_legit_no_training_add_relu_13)
        /*0020*/ 	.word	0x00000000


	//----- nvinfo : EIATTR_MIN_STACK_SIZE
	.align		4
.L_7:
        /*0024*/ 	.byte	0x04, 0x12
        /*0026*/ 	.short	(.L_9 - .L_8)
	.align		4
.L_8:
        /*0028*/ 	.word	index@(triton_poi_fused__native_batch_norm_legit_no_training_add_relu_13)
        /*002c*/ 	.word	0x00000000
.L_9:


//--------------------- .nv.info.triton_poi_fused__native_batch_norm_legit_no_training_add_relu_13 --------------------------
	.section	.nv.info.triton_poi_fused__native_batch_norm_legit_no_training_add_relu_13,"",@"SHT_CUDA_INFO"
	.sectionflags	@""
	.align	4


	//----- nvinfo : EIATTR_CUDA_API_VERSION
	.align		4
        /*0000*/ 	.byte	0x04, 0x37
        /*0002*/ 	.short	(.L_11 - .L_10)
.L_10:
        /*0004*/ 	.word	0x0000007c


	//----- nvinfo : EIATTR_KPARAM_INFO
	.align		4
.L_11:
        /*0008*/ 	.byte	0x04, 0x17
        /*000a*/ 	.short	(.L_13 - .L_12)
.L_12:
        /*000c*/ 	.word	0x00000000
        /*0010*/ 	.short	0x0007
        /*0012*/ 	.short	0x0038
        /*0014*/ 	.byte	0x00, 0xf0, 0x11, 0x00


	//----- nvinfo : EIATTR_KPARAM_INFO
	.align		4
.L_13:
        /*0018*/ 	.byte	0x04, 0x17
        /*001a*/ 	.short	(.L_15 - .L_14)
.L_14:
        /*001c*/ 	.word	0x00000000
        /*0020*/ 	.short	0x0006
        /*0022*/ 	.short	0x0030
        /*0024*/ 	.byte	0x00, 0xf4, 0x21, 0x00


	//----- nvinfo : EIATTR_KPARAM_INFO
	.align		4
.L_15:
        /*0028*/ 	.byte	0x04, 0x17
        /*002a*/ 	.short	(.L_17 - .L_16)
.L_16:
        /*002c*/ 	.word	0x00000000
        /*0030*/ 	.short	0x0005
        /*0032*/ 	.short	0x0028
        /*0034*/ 	.byte	0x00, 0xf4, 0x21, 0x00


	//----- nvinfo : EIATTR_KPARAM_INFO
	.align		4
.L_17:
        /*0038*/ 	.byte	0x04, 0x17
        /*003a*/ 	.short	(.L_19 - .L_18)
.L_18:
        /*003c*/ 	.word	0x00000000
        /*0040*/ 	.short	0x0004
        /*0042*/ 	.short	0x0020
        /*0044*/ 	.byte	0x00, 0xf4, 0x21, 0x00


	//----- nvinfo : EIATTR_KPARAM_INFO
	.align		4
.L_19:
        /*0048*/ 	.byte	0x04, 0x17
        /*004a*/ 	.short	(.L_21 - .L_20)
.L_20:
        /*004c*/ 	.word	0x00000000
        /*0050*/ 	.short	0x0003
        /*0052*/ 	.short	0x0018
        /*0054*/ 	.byte	0x00, 0xf4, 0x21, 0x00


	//----- nvinfo : EIATTR_KPARAM_INFO
	.align		4
.L_21:
        /*0058*/ 	.byte	0x04, 0x17
        /*005a*/ 	.short	(.L_23 - .L_22)
.L_22:
        /*005c*/ 	.word	0x00000000
        /*0060*/ 	.short	0x0002
        /*0062*/ 	.short	0x0010
        /*0064*/ 	.byte	0x00, 0xf4, 0x21, 0x00


	//----- nvinfo : EIATTR_KPARAM_INFO
	.align		4
.L_23:
        /*0068*/ 	.byte	0x04, 0x17
        /*006a*/ 	.short	(.L_25 - .L_24)
.L_24:
        /*006c*/ 	.word	0x00000000
        /*0070*/ 	.short	0x0001
        /*0072*/ 	.short	0x0008
        /*0074*/ 	.byte	0x00, 0xf4, 0x21, 0x00


	//----- nvinfo : EIATTR_KPARAM_INFO
	.align		4
.L_25:
        /*0078*/ 	.byte	0x04, 0x17
        /*007a*/ 	.short	(.L_27 - .L_26)
.L_26:
        /*007c*/ 	.word	0x00000000
        /*0080*/ 	.short	0x0000
        /*0082*/ 	.short	0x0000
        /*0084*/ 	.byte	0x00, 0xf4, 0x21, 0x00


	//----- nvinfo : EIATTR_SPARSE_MMA_MASK
	.align		4
.L_27:
        /*0088*/ 	.byte	0x03, 0x50
        /*008a*/ 	.short	0x0000


	//----- nvinfo : EIATTR_MAXREG_COUNT
	.align		4
        /*008c*/ 	.byte	0x03, 0x1b
        /*008e*/ 	.short	0x00ff


	//----- nvinfo : EIATTR_EXIT_INSTR_OFFSETS
	.align		4
        /*0090*/ 	.byte	0x04, 0x1c
        /*0092*/ 	.short	(.L_29 - .L_28)


	//   ....[0]....
.L_28:
        /*0094*/ 	.word	0x00000480


	//   ....[1]....
        /*0098*/ 	.word	0x000004a0


	//----- nvinfo : EIATTR_REQNTID
	.align		4
.L_29:
        /*009c*/ 	.byte	0x04, 0x10
        /*009e*/ 	.short	(.L_31 - .L_30)
.L_30:
        /*00a0*/ 	.word	0x00000080
        /*00a4*/ 	.word	0x00000001
        /*00a8*/ 	.word	0x00000001


	//----- nvinfo : EIATTR_CBANK_PARAM_SIZE
	.align		4
.L_31:
        /*00ac*/ 	.byte	0x03, 0x19
        /*00ae*/ 	.short	0x003c


	//----- nvinfo : EIATTR_PARAM_CBANK
	.align		4
        /*00b0*/ 	.byte	0x04, 0x0a
        /*00b2*/ 	.short	(.L_33 - .L_32)
	.align		4
.L_32:
        /*00b4*/ 	.word	index@(.nv.constant0.triton_poi_fused__native_batch_norm_legit_no_training_add_relu_13)
        /*00b8*/ 	.short	0x0210
        /*00ba*/ 	.short	0x003c


	//----- nvinfo : EIATTR_SW_WAR
	.align		4
.L_33:
        /*00bc*/ 	.byte	0x04, 0x36
        /*00be*/ 	.short	(.L_35 - .L_34)
.L_34:
        /*00c0*/ 	.word	0x00000008
.L_35:


//--------------------- .nv.callgraph             --------------------------
	.section	.nv.callgraph,"",@"SHT_CUDA_CALLGRAPH"
	.align	4
	.sectionentsize	8
	.align		4
        /*0000*/ 	.word	0x00000000
	.align		4
        /*0004*/ 	.word	0xffffffff
	.align		4
        /*0008*/ 	.word	0x00000000
	.align		4
        /*000c*/ 	.word	0xfffffffe
	.align		4
        /*0010*/ 	.word	0x00000000
	.align		4
        /*0014*/ 	.word	0xfffffffd
	.align		4
        /*0018*/ 	.word	0x00000000
	.align		4
        /*001c*/ 	.word	0xfffffffc


//--------------------- .nv.constant4             --------------------------
	.section	.nv.constant4,"a",@progbits
	.align	8
	.align		8
.nv.constant4:
        /*0000*/ 	.dword	_$_str
	.align		8
        /*0008*/ 	.dword	_$_str_$_2


//--------------------- .text.triton_poi_fused__native_batch_norm_legit_no_training_add_relu_13 --------------------------
	.section	.text.triton_poi_fused__native_batch_norm_legit_no_training_add_relu_13,"ax",@progbits
	.align	128
        .global         triton_poi_fused__native_batch_norm_legit_no_training_add_relu_13
        .type           triton_poi_fused__native_batch_norm_legit_no_training_add_relu_13,@function
        .size           triton_poi_fused__native_batch_norm_legit_no_training_add_relu_13,(.L_x_1 - triton_poi_fused__native_batch_norm_legit_no_training_add_relu_13)
        .other          triton_poi_fused__native_batch_norm_legit_no_training_add_relu_13,@"STO_CUDA_ENTRY STV_DEFAULT"
triton_poi_fused__native_batch_norm_legit_no_training_add_relu_13:
.text.triton_poi_fused__native_batch_norm_legit_no_training_add_relu_13:
[----:B------:R-:W0:Y:S01]  /*0000*/  LDC R1, c[0x0][0x28] ;  /* 0x00000a00ff017b82 */ /* 0x000e220000000800 */
[----:B------:R-:W1:Y:S07]  /*0010*/  S2R R0, SR_TID.X ;  /* 0x0000000000007919 */ /* 0x000e6e0000002100 */
[----:B------:R-:W2:Y:S01]  /*0020*/  LDC.64 R2, c[0x0][0x228] ;  /* 0x00008a00ff027b82 */ /* 0x000ea20000000a00 */
[----:B------:R-:W-:Y:S01]  /*0030*/  CS2R R8, SRZ ;  /* 0x0000000000087805 */ /* 0x000fe2000001ff00 */
[----:B------:R-:W-:Y:S01]  /*0040*/  ULDC.64 UR4, c[0x0][0x208] ;  /* 0x0000820000047ab9 */ /* 0x000fe20000000a00 */
[----:B------:R-:W3:Y:S05]  /*0050*/  S2R R7, SR_CTAID.X ;  /* 0x0000000000077919 */ /* 0x000eea0000002500 */
[----:B------:R-:W4:Y:S08]  /*0060*/  LDC.64 R14, c[0x0][0x210] ;  /* 0x00008400ff0e7b82 */ /* 0x000f300000000a00 */
[----:B------:R-:W5:Y:S08]  /*0070*/  LDC.64 R16, c[0x0][0x218] ;  /* 0x00008600ff107b82 */ /* 0x000f700000000a00 */
[----:B------:R-:W5:Y:S01]  /*0080*/  LDC.64 R18, c[0x0][0x220] ;  /* 0x00008800ff127b82 */ /* 0x000f620000000a00 */
[----:B-1----:R-:W-:-:S07]  /*0090*/  SHF.L.U32 R0, R0, 0x1, RZ ;  /* 0x0000000100007819 */ /* 0x002fce00000006ff */
[----:B------:R-:W1:Y:S01]  /*00a0*/  LDC.64 R20, c[0x0][0x230] ;  /* 0x00008c00ff147b82 */ /* 0x000e620000000a00 */
[----:B---3--:R-:W-:Y:S02]  /*00b0*/  SHF.R.S32.HI R5, RZ, 0x17, R7 ;  /* 0x00000017ff057819 */ /* 0x008fe40000011407 */
[----:B------:R-:W-:Y:S02]  /*00c0*/  LOP3.LUT R0, R0, 0xfe, RZ, 0xc0, !PT ;  /* 0x000000fe00007812 */ /* 0x000fe400078ec0ff */
[----:B------:R-:W-:-:S03]  /*00d0*/  SGXT R5, R5, 0x1 ;  /* 0x000000010505781a */ /* 0x000fc60000000200 */
[----:B------:R-:W3:Y:S01]  /*00e0*/  LDC.64 R12, c[0x0][0x238] ;  /* 0x00008e00ff0c7b82 */ /* 0x000ee20000000a00 */
[----:B------:R-:W-:-:S04]  /*00f0*/  LEA R0, R7, R0, 0x8 ;  /* 0x0000000007007211 */ /* 0x000fc800078e40ff */
[----:B------:R-:W-:Y:S02]  /*0100*/  LEA.HI R5, R5, R0, RZ, 0x7 ;  /* 0x0000000005057211 */ /* 0x000fe400078f38ff */
[----:B------:R-:W-:Y:S02]  /*0110*/  ISETP.GE.AND P0, PT, R0, 0x200, PT ;  /* 0x000002000000780c */ /* 0x000fe40003f06270 */
[----:B------:R-:W-:-:S04]  /*0120*/  LOP3.LUT R5, R5, 0xffffff80, RZ, 0xc0, !PT ;  /* 0xffffff8005057812 */ /* 0x000fc800078ec0ff */
[----:B------:R-:W-:-:S05]  /*0130*/  IADD3 R10, R0, -R5, RZ ;  /* 0x80000005000a7210 */ /* 0x000fca0007ffe0ff */
[----:B--2---:R-:W-:-:S05]  /*0140*/  IMAD.WIDE R2, R10, 0x4, R2 ;  /* 0x000000040a027825 */ /* 0x004fca00078e0202 */
[----:B------:R2:W3:Y:S01]  /*0150*/  @!P0 LDG.E.EL.64 R8, desc[UR4][R2.64] ;  /* 0x0000000402088981 */ /* 0x0004e2000c2e1b00 */
[----:B------:R-:W-:Y:S02]  /*0160*/  CS2R R6, SRZ ;  /* 0x0000000000067805 */ /* 0x000fe4000001ff00 */
[----:B------:R-:W-:Y:S01]  /*0170*/  CS2R R4, SRZ ;  /* 0x0000000000047805 */ /* 0x000fe2000001ff00 */
[----:B----4-:R-:W-:-:S04]  /*0180*/  IMAD.WIDE R14, R0, 0x4, R14 ;  /* 0x00000004000e7825 */ /* 0x010fc800078e020e */
[----:B-----5:R-:W-:Y:S01]  /*0190*/  IMAD.WIDE R16, R0, 0x4, R16 ;  /* 0x0000000400107825 */ /* 0x020fe200078e0210 */
[----:B------:R-:W4:Y:S01]  /*01a0*/  @!P0 LDG.E.64 R6, desc[UR4][R14.64] ;  /* 0x000000040e068981 */ /* 0x000f22000c1e1b00 */
[----:B--2---:R-:W-:Y:S02]  /*01b0*/  CS2R R2, SRZ ;  /* 0x0000000000027805 */ /* 0x004fe4000001ff00 */
[C---:B0-----:R-:W-:Y:S01]  /*01c0*/  IMAD.WIDE R18, R10.reuse, 0x4, R18 ;  /* 0x000000040a127825 */ /* 0x041fe200078e0212 */
[----:B------:R-:W4:Y:S03]  /*01d0*/  @!P0 LDG.E.64 R4, desc[UR4][R16.64] ;  /* 0x0000000410048981 */ /* 0x000f26000c1e1b00 */
[C---:B-1----:R-:W-:Y:S01]  /*01e0*/  IMAD.WIDE R20, R10.reuse, 0x4, R20 ;  /* 0x000000040a147825 */ /* 0x042fe200078e0214 */
[----:B------:R0:W2:Y:S03]  /*01f0*/  @!P0 LDG.E.EL.64 R2, desc[UR4][R18.64] ;  /* 0x0000000412028981 */ /* 0x0000a6000c2e1b00 */
[----:B---3--:R-:W-:Y:S01]  /*0200*/  IMAD.WIDE R22, R10, 0x4, R12 ;  /* 0x000000040a167825 */ /* 0x008fe200078e020c */
[----:B------:R-:W-:-:S02]  /*0210*/  CS2R R12, SRZ ;  /* 0x00000000000c7805 */ /* 0x000fc4000001ff00 */
[----:B------:R-:W-:-:S04]  /*0220*/  CS2R R10, SRZ ;  /* 0x00000000000a7805 */ /* 0x000fc8000001ff00 */
[----:B------:R-:W3:Y:S04]  /*0230*/  @!P0 LDG.E.EL.64 R12, desc[UR4][R20.64] ;  /* 0x00000004140c8981 */ /* 0x000ee8000c2e1b00 */
[----:B------:R-:W3:Y:S01]  /*0240*/  @!P0 LDG.E.EL.64 R10, desc[UR4][R22.64] ;  /* 0x00000004160a8981 */ /* 0x000ee2000c2e1b00 */
[----:B0-----:R-:W-:Y:S01]  /*0250*/  HFMA2.MMA R18, -RZ, RZ, 1.625, 0 ;  /* 0x3e800000ff127435 */ /* 0x001fe200000001ff */
[----:B------:R-:W-:Y:S01]  /*0260*/  FADD R8, R8, 9.9999997473787516356e-06 ;  /* 0x3727c5ac08087421 */ /* 0x000fe20000000000 */
[----:B------:R-:W-:-:S03]  /*0270*/  FADD R9, R9, 9.9999997473787516356e-06 ;  /* 0x3727c5ac09097421 */ /* 0x000fc60000000000 */
[----:B------:R-:W0:Y:S08]  /*0280*/  MUFU.SQRT R14, R8 ;  /* 0x00000008000e7308 */ /* 0x000e300000002000 */
[----:B------:R1:W5:Y:S01]  /*0290*/  MUFU.SQRT R15, R9 ;  /* 0x00000009000f7308 */ /* 0x0003620000002000 */
[C---:B0-----:R-:W-:Y:S02]  /*02a0*/  FSETP.GT.AND P1, PT, R14.reuse, 8.50705917302346158658e+37, PT ;  /* 0x7e8000000e00780b */ /* 0x041fe40003f24000 */
[----:B------:R-:W-:Y:S01]  /*02b0*/  FSETP.GEU.AND P3, PT, R14, 1.175494350822287508e-38, PT ;  /* 0x008000000e00780b */ /* 0x000fe20003f6e000 */
[----:B-1----:R-:W0:Y:S01]  /*02c0*/  LDC.64 R8, c[0x0][0x240] ;  /* 0x00009000ff087b82 */ /* 0x002e220000000a00 */
[----:B-----5:R-:W-:-:S02]  /*02d0*/  FSETP.GT.AND P2, PT, R15, 8.50705917302346158658e+37, PT ;  /* 0x7e8000000f00780b */ /* 0x020fc40003f44000 */
[----:B------:R-:W-:-:S07]  /*02e0*/  FSETP.GEU.AND P4, PT, R15, 1.175494350822287508e-38, PT ;  /* 0x008000000f00780b */ /* 0x000fce0003f8e000 */
[----:B------:R-:W-:-:S04]  /*02f0*/  @P1 FMUL R14, R14, 0.25 ;  /* 0x3e8000000e0e1820 */ /* 0x000fc80000400000 */
[----:B------:R-:W-:Y:S01]  /*0300*/  @!P3 FMUL R14, R14, 16777216 ;  /* 0x4b8000000e0eb820 */ /* 0x000fe20000400000 */
[----:B------:R-:W-:-:S04]  /*0310*/  @P2 FMUL R15, R15, 0.25 ;  /* 0x3e8000000f0f2820 */ /* 0x000fc80000400000 */
[----:B------:R-:W-:Y:S01]  /*0320*/  @!P4 FMUL R15, R15, 16777216 ;  /* 0x4b8000000f0fc820 */ /* 0x000fe20000400000 */
[----:B------:R-:W1:Y:S01]  /*0330*/  MUFU.RCP R14, R14 ;  /* 0x0000000e000e7308 */ /* 0x000e620000001000 */
[----:B------:R-:W-:-:S07]  /*0340*/  FSEL R17, R18, 1, P1 ;  /* 0x3f80000012117808 */ /* 0x000fce0000800000 */
[----:B------:R-:W5:Y:S01]  /*0350*/  MUFU.RCP R15, R15 ;  /* 0x0000000f000f7308 */ /* 0x000f620000001000 */
[----:B------:R-:W-:Y:S01]  /*0360*/  FSEL R18, R18, 1, P2 ;  /* 0x3f80000012127808 */ /* 0x000fe20001000000 */
[----:B----4-:R-:W-:Y:S01]  /*0370*/  FADD R16, R5, R7 ;  /* 0x0000000705107221 */ /* 0x010fe20000000000 */
[----:B------:R-:W-:Y:S01]  /*0380*/  FADD R5, R4, R6 ;  /* 0x0000000604057221 */ /* 0x000fe20000000000 */
[----:B------:R-:W-:Y:S02]  /*0390*/  @!P3 FMUL R17, R17, 16777216 ;  /* 0x4b8000001111b820 */ /* 0x000fe40000400000 */
[----:B------:R-:W-:Y:S01]  /*03a0*/  @!P4 FMUL R18, R18, 16777216 ;  /* 0x4b8000001212c820 */ /* 0x000fe20000400000 */
[----:B--2---:R-:W-:Y:S01]  /*03b0*/  FADD R3, R16, -R3 ;  /* 0x8000000310037221 */ /* 0x004fe20000000000 */
[----:B------:R-:W-:Y:S01]  /*03c0*/  FADD R2, R5, -R2 ;  /* 0x8000000205027221 */ /* 0x000fe20000000000 */
[----:B-1----:R-:W-:Y:S01]  /*03d0*/  FMUL R17, R14, R17 ;  /* 0x000000110e117220 */ /* 0x002fe20000400000 */
[----:B-----5:R-:W-:-:S03]  /*03e0*/  FMUL R18, R15, R18 ;  /* 0x000000120f127220 */ /* 0x020fc60000400000 */
[----:B------:R-:W-:Y:S01]  /*03f0*/  FMUL R17, R2, R17 ;  /* 0x0000001102117220 */ /* 0x000fe20000400000 */
[----:B------:R-:W-:-:S03]  /*0400*/  FMUL R18, R3, R18 ;  /* 0x0000001203127220 */ /* 0x000fc60000400000 */
[----:B---3--:R-:W-:Y:S01]  /*0410*/  FFMA R10, R17, R12, R10 ;  /* 0x0000000c110a7223 */ /* 0x008fe2000000000a */
[----:B------:R-:W-:-:S04]  /*0420*/  FFMA R11, R18, R13, R11 ;  /* 0x0000000d120b7223 */ /* 0x000fc8000000000b */
[----:B------:R-:W-:Y:S02]  /*0430*/  FSETP.GEU.AND P1, PT, R10, RZ, PT ;  /* 0x000000ff0a00720b */ /* 0x000fe40003f2e000 */
[C---:B------:R-:W-:Y:S01]  /*0440*/  FSETP.GEU.AND P2, PT, R11.reuse, RZ, PT ;  /* 0x000000ff0b00720b */ /* 0x040fe20003f4e000 */
[----:B0-----:R-:W-:Y:S01]  /*0450*/  IMAD.WIDE R8, R0, 0x4, R8 ;  /* 0x0000000400087825 */ /* 0x001fe200078e0208 */
[----:B------:R-:W-:Y:S02]  /*0460*/  FSEL R10, R10, RZ, P1 ;  /* 0x000000ff0a0a7208 */ /* 0x000fe40000800000 */
[----:B------:R-:W-:Y:S01]  /*0470*/  FSEL R11, R11, RZ, P2 ;  /* 0x000000ff0b0b7208 */ /* 0x000fe20001000000 */
[----:B------:R-:W-:Y:S08]  /*0480*/  @P0 EXIT ;  /* 0x000000000000094d */ /* 0x000ff00003800000 */
[----:B------:R-:W-:Y:S01]  /*0490*/  STG.E.64 desc[UR4][R8.64], R10 ;  /* 0x0000000a08007986 */ /* 0x000fe2000c101b04 */
[----:B------:R-:W-:Y:S05]  /*04a0*/  EXIT ;  /* 0x000000000000794d */ /* 0x000fea0003800000 */
.L_x_0:
[----:B------:R-:W-:-:S00]  /*04b0*/  BRA `(.L_x_0) ;  /* 0xfffffffc00fc7947 */ /* 0x000fc0000383ffff */
[----:B------:R-:W-:-:S00]  /*04c0*/  NOP ;  /* 0x0000000000007918 */ /* 0x000fc00000000000 */
        /* <DEDUP_REMOVED lines=11> */
.L_x_1:


//--------------------- .nv.global.init           --------------------------
	.section	.nv.global.init,"aw",@progbits
.nv.global.init:
	.type		_$_str,@object
	.size		_$_str,(_$_str_$_2 - _$_str)
_$_str:
        /*0000*/ 	.byte	0x5f, 0x5f, 0x43, 0x55, 0x44, 0x41, 0x5f, 0x46, 0x54, 0x5a, 0x00
	.type		_$_str_$_2,@object
	.size		_$_str_$_2,(.L_1 - _$_str_$_2)
_$_str_$_2:
        /*000b*/ 	.byte	0x5f, 0x5f, 0x43, 0x55, 0x44, 0x41, 0x5f, 0x50, 0x52, 0x45, 0x43, 0x5f, 0x53, 0x51, 0x52, 0x54
        /*001b*/ 	.byte	0x00
.L_1:


//--------------------- .nv.constant0.triton_poi_fused__native_batch_norm_legit_no_training_add_relu_13 --------------------------
	.section	.nv.constant0.triton_poi_fused__native_batch_norm_legit_no_training_add_relu_13,"a",@progbits
	.sectionflags	@""
	.align	4
.nv.constant0.triton_poi_fused__native_batch_norm_legit_no_training_add_relu_13:
	.zero		588
